	.headerflags	@"EF_CUDA_TEXMODE_UNIFIED EF_CUDA_64BIT_ADDRESS EF_CUDA_ACCELERATORS EF_CUDA_SM90 EF_CUDA_VIRTUAL_SM(EF_CUDA_SM90)"
	.elftype	@"ET_EXEC"


//--------------------- .nv.info                  --------------------------
	.section	.nv.info,"",@"SHT_CUDA_INFO"
	.align	4


	//----- nvinfo : EIATTR_REGCOUNT
	.align		4
        /*0000*/ 	.byte	0x04, 0x2f
        /*0002*/ 	.short	(.L_2 - .L_1)
	.align		4
.L_1:
        /*0004*/ 	.word	index@(triton_poi_fused_add_div_log_ones_like_pow_sum_0)
        /*0008*/ 	.word	0x00000018


	//----- nvinfo : EIATTR_MIN_STACK_SIZE
	.align		4
.L_2:
        /*000c*/ 	.byte	0x04, 0x12
        /*000e*/ 	.short	(.L_4 - .L_3)
	.align		4
.L_3:
        /*0010*/ 	.word	index@(triton_poi_fused_add_div_log_ones_like_pow_sum_0)
        /*0014*/ 	.word	0x00000000


	//----- nvinfo : EIATTR_FRAME_SIZE
	.align		4
.L_4:
        /*0018*/ 	.byte	0x04, 0x11
        /*001a*/ 	.short	(.L_6 - .L_5)
	.align		4
.L_5:
        /*001c*/ 	.word	index@(triton_poi_fused_add_div_log_ones_like_pow_sum_0)
        /*0020*/ 	.word	0x00000000


	//----- nvinfo : EIATTR_MIN_STACK_SIZE
	.align		4
.L_6:
        /*0024*/ 	.byte	0x04, 0x12
        /*0026*/ 	.short	(.L_8 - .L_7)
	.align		4
.L_7:
        /*0028*/ 	.word	index@(triton_poi_fused_add_div_log_ones_like_pow_sum_0)
        /*002c*/ 	.word	0x00000000
.L_8:


//--------------------- .nv.info.triton_poi_fused_add_div_log_ones_like_pow_sum_0 --------------------------
	.section	.nv.info.triton_poi_fused_add_div_log_ones_like_pow_sum_0,"",@"SHT_CUDA_INFO"
	.sectionflags	@""
	.align	4


	//----- nvinfo : EIATTR_CUDA_API_VERSION
	.align		4
        /*0000*/ 	.byte	0x04, 0x37
        /*0002*/ 	.short	(.L_10 - .L_9)
.L_9:
        /*0004*/ 	.word	0x0000007c


	//----- nvinfo : EIATTR_KPARAM_INFO
	.align		4
.L_10:
        /*0008*/ 	.byte	0x04, 0x17
        /*000a*/ 	.short	(.L_12 - .L_11)
.L_11:
        /*000c*/ 	.word	0x00000000
        /*0010*/ 	.short	0x0002
        /*0012*/ 	.short	0x0010
        /*0014*/ 	.byte	0x00, 0xf0, 0x11, 0x00


	//----- nvinfo : EIATTR_KPARAM_INFO
	.align		4
.L_12:
        /*0018*/ 	.byte	0x04, 0x17
        /*001a*/ 	.short	(.L_14 - .L_13)
.L_13:
        /*001c*/ 	.word	0x00000000
        /*0020*/ 	.short	0x0001
        /*0022*/ 	.short	0x0008
        /*0024*/ 	.byte	0x00, 0xf4, 0x21, 0x00


	//----- nvinfo : EIATTR_KPARAM_INFO
	.align		4
.L_14:
        /*0028*/ 	.byte	0x04, 0x17
        /*002a*/ 	.short	(.L_16 - .L_15)
.L_15:
        /*002c*/ 	.word	0x00000000
        /*0030*/ 	.short	0x0000
        /*0032*/ 	.short	0x0000
        /*0034*/ 	.byte	0x00, 0xf4, 0x21, 0x00


	//----- nvinfo : EIATTR_SPARSE_MMA_MASK
	.align		4
.L_16:
        /*0038*/ 	.byte	0x03, 0x50
        /*003a*/ 	.short	0x0000


	//----- nvinfo : EIATTR_MAXREG_COUNT
	.align		4
        /*003c*/ 	.byte	0x03, 0x1b
        /*003e*/ 	.short	0x00ff


	//----- nvinfo : EIATTR_EXIT_INSTR_OFFSETS
	.align		4
        /*0040*/ 	.byte	0x04, 0x1c
        /*0042*/ 	.short	(.L_18 - .L_17)


	//   ....[0]....
.L_17:
        /*0044*/ 	.word	0x000008d0


	//   ....[1]....
        /*0048*/ 	.word	0x000008f0


	//----- nvinfo : EIATTR_REQNTID
	.align		4
.L_18:
        /*004c*/ 	.byte	0x04, 0x10
        /*004e*/ 	.short	(.L_20 - .L_19)
.L_19:
        /*0050*/ 	.word	0x00000080
        /*0054*/ 	.word	0x00000001
        /*0058*/ 	.word	0x00000001


	//----- nvinfo : EIATTR_CBANK_PARAM_SIZE
	.align		4
.L_20:
        /*005c*/ 	.byte	0x03, 0x19
        /*005e*/ 	.short	0x0014


	//----- nvinfo : EIATTR_PARAM_CBANK
	.align		4
        /*0060*/ 	.byte	0x04, 0x0a
        /*0062*/ 	.short	(.L_22 - .L_21)
	.align		4
.L_21:
        /*0064*/ 	.word	index@(.nv.constant0.triton_poi_fused_add_div_log_ones_like_pow_sum_0)
        /*0068*/ 	.short	0x0210
        /*006a*/ 	.short	0x0014


	//----- nvinfo : EIATTR_SW_WAR
	.align		4
.L_22:
        /*006c*/ 	.byte	0x04, 0x36
        /*006e*/ 	.short	(.L_24 - .L_23)
.L_23:
        /*0070*/ 	.word	0x00000008
.L_24:


//--------------------- .nv.callgraph             --------------------------
	.section	.nv.callgraph,"",@"SHT_CUDA_CALLGRAPH"
	.align	4
	.sectionentsize	8
	.align		4
        /*0000*/ 	.word	0x00000000
	.align		4
        /*0004*/ 	.word	0xffffffff
	.align		4
        /*0008*/ 	.word	0x00000000
	.align		4
        /*000c*/ 	.word	0xfffffffe
	.align		4
        /*0010*/ 	.word	0x00000000
	.align		4
        /*0014*/ 	.word	0xfffffffd
	.align		4
        /*0018*/ 	.word	0x00000000
	.align		4
        /*001c*/ 	.word	0xfffffffc


//--------------------- .nv.constant4             --------------------------
	.section	.nv.constant4,"a",@progbits
	.align	8
	.align		8
.nv.constant4:
        /*0000*/ 	.dword	_$_str


//--------------------- .text.triton_poi_fused_add_div_log_ones_like_pow_sum_0 --------------------------
	.section	.text.triton_poi_fused_add_div_log_ones_like_pow_sum_0,"ax",@progbits
	.align	128
        .global         triton_poi_fused_add_div_log_ones_like_pow_sum_0
        .type           triton_poi_fused_add_div_log_ones_like_pow_sum_0,@function
        .size           triton_poi_fused_add_div_log_ones_like_pow_sum_0,(.L_x_1 - triton_poi_fused_add_div_log_ones_like_pow_sum_0)
        .other          triton_poi_fused_add_div_log_ones_like_pow_sum_0,@"STO_CUDA_ENTRY STV_DEFAULT"
triton_poi_fused_add_div_log_ones_like_pow_sum_0:
.text.triton_poi_fused_add_div_log_ones_like_pow_sum_0:
[----:B------:R-:W0:Y:S02]  /*0000*/  LDC R1, c[0x0][0x28] ;  /* 0x00000a00ff017b82 */ /* 0x000e240000000800 */
[----:B------:R-:W1:Y:S01]  /*0010*/  S2R R0, SR_TID.X ;  /* 0x0000000000007919 */ /* 0x000e620000002100 */
[----:B------:R-:W2:Y:S01]  /*0020*/  LDC.64 R2, c[0x0][0x218] ;  /* 0x00008600ff027b82 */ /* 0x000ea20000000a00 */
[----:B------:R-:W-:Y:S01]  /*0030*/  ULDC.64 UR4, c[0x0][0x208] ;  /* 0x0000820000047ab9 */ /* 0x000fe20000000a00 */
[----:B------:R-:W3:Y:S01]  /*0040*/  S2R R7, SR_CTAID.X ;  /* 0x0000000000077919 */ /* 0x000ee20000002500 */
[----:B------:R-:W-:Y:S01]  /*0050*/  CS2R R8, SRZ ;  /* 0x0000000000087805 */ /* 0x000fe2000001ff00 */
[----:B------:R-:W-:Y:S01]  /*0060*/  ULDC.64 UR6, c[0x0][0x210] ;  /* 0x0000840000067ab9 */ /* 0x000fe20000000a00 */
[----:B-1----:R-:W-:Y:S02]  /*0070*/  SHF.L.U32 R0, R0, 0x1, RZ ;  /* 0x0000000100007819 */ /* 0x002fe400000006ff */
[----:B---3--:R-:W-:Y:S02]  /*0080*/  SHF.R.S32.HI R5, RZ, 0x17, R7 ;  /* 0x00000017ff057819 */ /* 0x008fe40000011407 */
[----:B------:R-:W-:-:S02]  /*0090*/  LOP3.LUT R0, R0, 0xfe, RZ, 0xc0, !PT ;  /* 0x000000fe00007812 */ /* 0x000fc400078ec0ff */
[----:B------:R-:W-:Y:S02]  /*00a0*/  SGXT R5, R5, 0x1 ;  /* 0x000000010505781a */ /* 0x000fe40000000200 */
[----:B------:R-:W-:-:S04]  /*00b0*/  LEA R0, R7, R0, 0x8 ;  /* 0x0000000007007211 */ /* 0x000fc800078e40ff */
[CC--:B------:R-:W-:Y:S02]  /*00c0*/  LEA.HI R4, R5.reuse, R0.reuse, RZ, 0x4 ;  /* 0x0000000005047211 */ /* 0x0c0fe400078f20ff */
[-C--:B------:R-:W-:Y:S02]  /*00d0*/  LEA.HI R6, R5, R0.reuse, RZ, 0x6 ;  /* 0x0000000005067211 */ /* 0x080fe400078f30ff */
[----:B------:R-:W-:Y:S02]  /*00e0*/  LOP3.LUT R5, R4, 0xfffffff0, RZ, 0xc0, !PT ;  /* 0xfffffff004057812 */ /* 0x000fe400078ec0ff */
[----:B------:R-:W-:Y:S02]  /*00f0*/  LOP3.LUT R6, R6, 0xffffffc0, RZ, 0xc0, !PT ;  /* 0xffffffc006067812 */ /* 0x000fe400078ec0ff */
[----:B------:R-:W-:Y:S02]  /*0100*/  ISETP.GE.AND P0, PT, R0, 0x100, PT ;  /* 0x000001000000780c */ /* 0x000fe40003f06270 */
[----:B------:R-:W-:-:S02]  /*0110*/  IADD3 R13, R6, R0, -R5 ;  /* 0x00000000060d7210 */ /* 0x000fc40007ffe805 */
[----:B------:R-:W-:Y:S02]  /*0120*/  CS2R R6, SRZ ;  /* 0x0000000000067805 */ /* 0x000fe4000001ff00 */
[----:B------:R-:W-:Y:S02]  /*0130*/  CS2R R4, SRZ ;  /* 0x0000000000047805 */ /* 0x000fe4000001ff00 */
[----:B------:R-:W-:Y:S01]  /*0140*/  IADD3 R15, R13, 0x10, RZ ;  /* 0x000000100d0f7810 */ /* 0x000fe20007ffe0ff */
[----:B--2---:R-:W-:Y:S01]  /*0150*/  IMAD.WIDE R10, R13, 0x4, R2 ;  /* 0x000000040d0a7825 */ /* 0x004fe200078e0202 */
[----:B------:R-:W-:-:S03]  /*0160*/  IADD3 R17, R13, 0x20, RZ ;  /* 0x000000200d117810 */ /* 0x000fc60007ffe0ff */
[--C-:B------:R-:W-:Y:S01]  /*0170*/  IMAD.WIDE R14, R15, 0x4, R2.reuse ;  /* 0x000000040f0e7825 */ /* 0x100fe200078e0202 */
[----:B------:R1:W2:Y:S03]  /*0180*/  @!P0 LDG.E.EL.64 R6, desc[UR4][R10.64] ;  /* 0x000000040a068981 */ /* 0x0002a6000c2e1b00 */
[----:B------:R-:W-:Y:S01]  /*0190*/  IMAD.WIDE R16, R17, 0x4, R2 ;  /* 0x0000000411107825 */ /* 0x000fe200078e0202 */
[----:B------:R-:W-:Y:S01]  /*01a0*/  IADD3 R19, R13, 0x30, RZ ;  /* 0x000000300d137810 */ /* 0x000fe20007ffe0ff */
[----:B------:R2:W3:Y:S01]  /*01b0*/  @!P0 LDG.E.EL.64 R4, desc[UR4][R14.64] ;  /* 0x000000040e048981 */ /* 0x0004e2000c2e1b00 */
[----:B------:R-:W-:-:S03]  /*01c0*/  CS2R R12, SRZ ;  /* 0x00000000000c7805 */ /* 0x000fc6000001ff00 */
[----:B------:R-:W4:Y:S01]  /*01d0*/  @!P0 LDG.E.EL.64 R8, desc[UR4][R16.64] ;  /* 0x0000000410088981 */ /* 0x000f22000c2e1b00 */
[----:B------:R-:W-:-:S05]  /*01e0*/  IMAD.WIDE R18, R19, 0x4, R2 ;  /* 0x0000000413127825 */ /* 0x000fca00078e0202 */
[----:B------:R-:W5:Y:S01]  /*01f0*/  @!P0 LDG.E.EL.64 R12, desc[UR4][R18.64] ;  /* 0x00000004120c8981 */ /* 0x000f62000c2e1b00 */
[----:B-1----:R-:W-:Y:S01]  /*0200*/  CS2R R10, SRZ ;  /* 0x00000000000a7805 */ /* 0x002fe2000001ff00 */
[----:B------:R-:W-:-:S05]  /*0210*/  IMAD.WIDE R2, R0, 0x4, R2 ;  /* 0x0000000400027825 */ /* 0x000fca00078e0202 */
[----:B------:R4:W5:Y:S01]  /*0220*/  @!P0 LDG.E.64 R10, desc[UR4][R2.64] ;  /* 0x00000004020a8981 */ /* 0x000962000c1e1b00 */
[C---:B--2---:R-:W-:Y:S01]  /*0230*/  FADD R14, R6.reuse, 1 ;  /* 0x3f800000060e7421 */ /* 0x044fe20000000000 */
[----:B------:R-:W-:Y:S01]  /*0240*/  FMUL R21, R6, R6 ;  /* 0x0000000606157220 */ /* 0x000fe20000400000 */
[C---:B---3--:R-:W-:Y:S01]  /*0250*/  FADD R6, R4.reuse, 1 ;  /* 0x3f80000004067421 */ /* 0x048fe20000000000 */
[----:B------:R-:W-:Y:S01]  /*0260*/  FMUL R15, R4, R4 ;  /* 0x00000004040f7220 */ /* 0x000fe20000400000 */
[C---:B------:R-:W-:Y:S01]  /*0270*/  FADD R4, R7.reuse, 1 ;  /* 0x3f80000007047421 */ /* 0x040fe20000000000 */
[----:B------:R-:W-:Y:S01]  /*0280*/  FMUL R7, R7, R7 ;  /* 0x0000000707077220 */ /* 0x000fe20000400000 */
[C---:B----4-:R-:W-:Y:S01]  /*0290*/  FADD R2, R8.reuse, 1 ;  /* 0x3f80000008027421 */ /* 0x050fe20000000000 */
[----:B------:R-:W-:Y:S01]  /*02a0*/  FMUL R3, R8, R8 ;  /* 0x0000000808037220 */ /* 0x000fe20000400000 */
[----:B------:R-:W-:Y:S01]  /*02b0*/  FFMA R15, R15, 0.5, R6 ;  /* 0x3f0000000f0f7823 */ /* 0x000fe20000000006 */
[----:B------:R-:W-:Y:S01]  /*02c0*/  FADD R6, R5, 1 ;  /* 0x3f80000005067421 */ /* 0x000fe20000000000 */
[----:B------:R-:W-:Y:S01]  /*02d0*/  FFMA R4, R7, 0.5, R4 ;  /* 0x3f00000007047823 */ /* 0x000fe20000000004 */
[----:B------:R-:W-:Y:S01]  /*02e0*/  FMUL R5, R5, R5 ;  /* 0x0000000505057220 */ /* 0x000fe20000400000 */
[----:B------:R-:W-:Y:S01]  /*02f0*/  FFMA R7, R3, 0.5, R2 ;  /* 0x3f00000003077823 */ /* 0x000fe20000000002 */
[----:B------:R-:W-:Y:S01]  /*0300*/  FFMA R14, R21, 0.5, R14 ;  /* 0x3f000000150e7823 */ /* 0x000fe2000000000e */
[C---:B------:R-:W-:Y:S01]  /*0310*/  FADD R2, R9.reuse, 1 ;  /* 0x3f80000009027421 */ /* 0x040fe20000000000 */
[----:B------:R-:W-:Y:S01]  /*0320*/  FMUL R9, R9, R9 ;  /* 0x0000000909097220 */ /* 0x000fe20000400000 */
[----:B------:R-:W-:Y:S01]  /*0330*/  FFMA R5, R5, 0.5, R6 ;  /* 0x3f00000005057823 */ /* 0x000fe20000000006 */
[----:B-----5:R-:W-:Y:S01]  /*0340*/  FADD R3, R12, 1 ;  /* 0x3f8000000c037421 */ /* 0x020fe20000000000 */
[----:B------:R-:W-:Y:S01]  /*0350*/  FADD R14, R14, R15 ;  /* 0x0000000f0e0e7221 */ /* 0x000fe20000000000 */
[----:B------:R-:W-:Y:S01]  /*0360*/  FMUL R12, R12, R12 ;  /* 0x0000000c0c0c7220 */ /* 0x000fe20000400000 */
[----:B------:R-:W-:Y:S01]  /*0370*/  FFMA R9, R9, 0.5, R2 ;  /* 0x3f00000009097823 */ /* 0x000fe20000000002 */
[C---:B------:R-:W-:Y:S01]  /*0380*/  FADD R2, R13.reuse, 1 ;  /* 0x3f8000000d027421 */ /* 0x040fe20000000000 */
[----:B------:R-:W-:Y:S01]  /*0390*/  FADD R4, R4, R5 ;  /* 0x0000000504047221 */ /* 0x000fe20000000000 */
[----:B------:R-:W-:Y:S01]  /*03a0*/  FMUL R13, R13, R13 ;  /* 0x0000000d0d0d7220 */ /* 0x000fe20000400000 */
[----:B------:R-:W-:Y:S01]  /*03b0*/  FADD R14, R14, R7 ;  /* 0x000000070e0e7221 */ /* 0x000fe20000000000 */
[----:B------:R-:W-:Y:S01]  /*03c0*/  FFMA R3, R12, 0.5, R3 ;  /* 0x3f0000000c037823 */ /* 0x000fe20000000003 */
[----:B------:R-:W-:Y:S01]  /*03d0*/  FADD R4, R4, R9 ;  /* 0x0000000904047221 */ /* 0x000fe20000000000 */
[----:B------:R-:W-:Y:S01]  /*03e0*/  FFMA R13, R13, 0.5, R2 ;  /* 0x3f0000000d0d7823 */ /* 0x000fe20000000002 */
[C---:B------:R-:W-:Y:S01]  /*03f0*/  FADD R2, R10.reuse, 1 ;  /* 0x3f8000000a027421 */ /* 0x040fe20000000000 */
[----:B------:R-:W-:Y:S01]  /*0400*/  FADD R14, R3, R14 ;  /* 0x0000000e030e7221 */ /* 0x000fe20000000000 */
[----:B------:R-:W-:Y:S01]  /*0410*/  FMUL R5, R10, R10 ;  /* 0x0000000a0a057220 */ /* 0x000fe20000400000 */
[----:B------:R-:W-:Y:S01]  /*0420*/  FADD R13, R4, R13 ;  /* 0x0000000d040d7221 */ /* 0x000fe20000000000 */
[C---:B------:R-:W-:Y:S01]  /*0430*/  FADD R3, R11.reuse, 1 ;  /* 0x3f8000000b037421 */ /* 0x040fe20000000000 */
[----:B------:R-:W-:Y:S01]  /*0440*/  FMUL R4, R11, R11 ;  /* 0x0000000b0b047220 */ /* 0x000fe20000400000 */
[----:B------:R-:W-:Y:S01]  /*0450*/  FSETP.GT.AND P1, PT, |R14|, 8.50705917302346158658e+37, PT ;  /* 0x7e8000000e00780b */ /* 0x000fe20003f24200 */
[----:B------:R-:W-:Y:S01]  /*0460*/  FFMA R2, R5, 0.5, R2 ;  /* 0x3f00000005027823 */ /* 0x000fe20000000002 */
[C---:B------:R-:W-:Y:S01]  /*0470*/  FSETP.GT.AND P2, PT, |R13|.reuse, 8.50705917302346158658e+37, PT ;  /* 0x7e8000000d00780b */ /* 0x040fe20003f44200 */
[----:B------:R-:W-:Y:S01]  /*0480*/  FFMA R3, R4, 0.5, R3 ;  /* 0x3f00000004037823 */ /* 0x000fe20000000003 */
[----:B------:R-:W-:Y:S01]  /*0490*/  FSETP.GEU.AND P3, PT, |R14|, 1.175494350822287508e-38, PT ;  /* 0x008000000e00780b */ /* 0x000fe20003f6e200 */
[----:B------:R-:W-:Y:S01]  /*04a0*/  HFMA2.MMA R9, -RZ, RZ, 1.5048828125, 33.21875 ;  /* 0x3e055027ff097435 */ /* 0x000fe200000001ff */
[----:B------:R-:W-:-:S07]  /*04b0*/  FSETP.GEU.AND P4, PT, |R13|, 1.175494350822287508e-38, PT ;  /* 0x008000000d00780b */ /* 0x000fce0003f8e200 */
[----:B------:R-:W-:Y:S01]  /*04c0*/  @P1 FMUL R14, R14, 0.25 ;  /* 0x3e8000000e0e1820 */ /* 0x000fe20000400000 */
[----:B------:R-:W-:Y:S01]  /*04d0*/  @P1 FMUL R2, R2, 0.25 ;  /* 0x3e80000002021820 */ /* 0x000fe20000400000 */
[----:B------:R-:W-:Y:S01]  /*04e0*/  @P2 FMUL R13, R13, 0.25 ;  /* 0x3e8000000d0d2820 */ /* 0x000fe20000400000 */
[----:B------:R-:W-:Y:S01]  /*04f0*/  @P2 FMUL R3, R3, 0.25 ;  /* 0x3e80000003032820 */ /* 0x000fe20000400000 */
[----:B------:R-:W-:Y:S01]  /*0500*/  @!P3 FMUL R14, R14, 16777216 ;  /* 0x4b8000000e0eb820 */ /* 0x000fe20000400000 */
[----:B------:R-:W-:Y:S01]  /*0510*/  @!P3 FMUL R2, R2, 16777216 ;  /* 0x4b8000000202b820 */ /* 0x000fe20000400000 */
[----:B------:R-:W-:Y:S01]  /*0520*/  @!P4 FMUL R13, R13, 16777216 ;  /* 0x4b8000000d0dc820 */ /* 0x000fe20000400000 */
[----:B------:R-:W-:Y:S01]  /*0530*/  @!P4 FMUL R3, R3, 16777216 ;  /* 0x4b8000000303c820 */ /* 0x000fe20000400000 */
[----:B------:R-:W1:Y:S08]  /*0540*/  MUFU.RCP R7, R14 ;  /* 0x0000000e00077308 */ /* 0x000e700000001000 */
[----:B------:R-:W2:Y:S01]  /*0550*/  MUFU.RCP R6, R13 ;  /* 0x0000000d00067308 */ /* 0x000ea20000001000 */
[----:B-1----:R-:W-:-:S05]  /*0560*/  FMUL R2, R7, R2 ;  /* 0x0000000207027220 */ /* 0x002fca0000400000 */
[----:B------:R-:W-:Y:S01]  /*0570*/  FSETP.GEU.AND P1, PT, R2, 1.175494350822287508e-38, PT ;  /* 0x008000000200780b */ /* 0x000fe20003f2e000 */
[----:B--2---:R-:W-:-:S05]  /*0580*/  FMUL R3, R6, R3 ;  /* 0x0000000306037220 */ /* 0x004fca0000400000 */
[----:B------:R-:W-:-:S07]  /*0590*/  FSETP.GEU.AND P2, PT, R3, 1.175494350822287508e-38, PT ;  /* 0x008000000300780b */ /* 0x000fce0003f4e000 */
[----:B------:R-:W-:-:S05]  /*05a0*/  @!P1 FMUL R2, R2, 8388608 ;  /* 0x4b00000002029820 */ /* 0x000fca0000400000 */
[----:B------:R-:W-:Y:S01]  /*05b0*/  IADD3 R4, R2, -0x3f2aaaab, RZ ;  /* 0xc0d5555502047810 */ /* 0x000fe20007ffe0ff */
[----:B------:R-:W-:-:S03]  /*05c0*/  @!P2 FMUL R3, R3, 8388608 ;  /* 0x4b0000000303a820 */ /* 0x000fc60000400000 */
[----:B------:R-:W-:Y:S02]  /*05d0*/  LOP3.LUT R7, R4, 0xff800000, RZ, 0xc0, !PT ;  /* 0xff80000004077812 */ /* 0x000fe400078ec0ff */
[----:B------:R-:W-:Y:S02]  /*05e0*/  IADD3 R5, R3, -0x3f2aaaab, RZ ;  /* 0xc0d5555503057810 */ /* 0x000fe40007ffe0ff */
[----:B------:R-:W-:Y:S02]  /*05f0*/  ISETP.GE.U32.AND P3, PT, R3, 0x7f800000, PT ;  /* 0x7f8000000300780c */ /* 0x000fe40003f66070 */
[----:B------:R-:W-:Y:S02]  /*0600*/  LOP3.LUT R10, R5, 0xff800000, RZ, 0xc0, !PT ;  /* 0xff800000050a7812 */ /* 0x000fe400078ec0ff */
[----:B------:R-:W-:Y:S02]  /*0610*/  IADD3 R5, R2, -R7, RZ ;  /* 0x8000000702057210 */ /* 0x000fe40007ffe0ff */
[----:B------:R-:W-:-:S02]  /*0620*/  IADD3 R4, R3, -R10, RZ ;  /* 0x8000000a03047210 */ /* 0x000fc40007ffe0ff */
[----:B------:R-:W-:Y:S01]  /*0630*/  I2FP.F32.S32 R7, R7 ;  /* 0x0000000700077245 */ /* 0x000fe20000201400 */
[----:B------:R-:W-:Y:S01]  /*0640*/  FADD R5, R5, -1 ;  /* 0xbf80000005057421 */ /* 0x000fe20000000000 */
[----:B------:R-:W-:Y:S01]  /*0650*/  I2FP.F32.S32 R10, R10 ;  /* 0x0000000a000a7245 */ /* 0x000fe20000201400 */
[----:B------:R-:W-:Y:S02]  /*0660*/  FADD R4, R4, -1 ;  /* 0xbf80000004047421 */ /* 0x000fe40000000000 */
[CC--:B------:R-:W-:Y:S02]  /*0670*/  FFMA.FTZ R6, R5.reuse, -R9.reuse, 0.14084610342979431152 ;  /* 0x3e1039f605067423 */ /* 0x0c0fe40000010809 */
[C---:B------:R-:W-:Y:S02]  /*0680*/  FFMA.FTZ R9, R4.reuse, -R9, 0.14084610342979431152 ;  /* 0x3e1039f604097423 */ /* 0x040fe40000010809 */
[----:B------:R-:W-:Y:S02]  /*0690*/  FFMA.FTZ R6, R5, R6, -0.12148627638816833496 ;  /* 0xbdf8cdcc05067423 */ /* 0x000fe40000010006 */
[----:B------:R-:W-:-:S02]  /*06a0*/  FFMA.FTZ R9, R4, R9, -0.12148627638816833496 ;  /* 0xbdf8cdcc04097423 */ /* 0x000fc40000010009 */
[C---:B------:R-:W-:Y:S02]  /*06b0*/  FFMA.FTZ R6, R5.reuse, R6, 0.13980610668659210205 ;  /* 0x3e0f295505067423 */ /* 0x040fe40000010006 */
[C---:B------:R-:W-:Y:S02]  /*06c0*/  FFMA.FTZ R9, R4.reuse, R9, 0.13980610668659210205 ;  /* 0x3e0f295504097423 */ /* 0x040fe40000010009 */
[C---:B------:R-:W-:Y:S02]  /*06d0*/  FFMA.FTZ R6, R5.reuse, R6, -0.16684235632419586182 ;  /* 0xbe2ad8b905067423 */ /* 0x040fe40000010006 */
[C---:B------:R-:W-:Y:S02]  /*06e0*/  FFMA.FTZ R9, R4.reuse, R9, -0.16684235632419586182 ;  /* 0xbe2ad8b904097423 */ /* 0x040fe40000010009 */
[C---:B------:R-:W-:Y:S01]  /*06f0*/  FFMA.FTZ R8, R5.reuse, R6, 0.20012299716472625732 ;  /* 0x3e4ced0b05087423 */ /* 0x040fe20000010006 */
[----:B------:R-:W-:Y:S01]  /*0700*/  FSEL R6, RZ, -23, P1 ;  /* 0xc1b80000ff067808 */ /* 0x000fe20000800000 */
[----:B------:R-:W-:Y:S01]  /*0710*/  FFMA.FTZ R9, R4, R9, 0.20012299716472625732 ;  /* 0x3e4ced0b04097423 */ /* 0x000fe20000010009 */
[----:B------:R-:W-:Y:S01]  /*0720*/  FSETP.NEU.AND P1, PT, R2, RZ, PT ;  /* 0x000000ff0200720b */ /* 0x000fe20003f2d000 */
[----:B------:R-:W-:-:S02]  /*0730*/  FFMA.FTZ R8, R5, R8, -0.24999669194221496582 ;  /* 0xbe7fff2205087423 */ /* 0x000fc40000010008 */
[----:B------:R-:W-:Y:S01]  /*0740*/  FFMA.FTZ R11, R4, R9, -0.24999669194221496582 ;  /* 0xbe7fff22040b7423 */ /* 0x000fe20000010009 */
[----:B------:R-:W-:Y:S01]  /*0750*/  FSEL R9, RZ, -23, P2 ;  /* 0xc1b80000ff097808 */ /* 0x000fe20001000000 */
[----:B------:R-:W-:Y:S01]  /*0760*/  FFMA.FTZ R8, R5, R8, 0.33333182334899902344 ;  /* 0x3eaaaa7805087423 */ /* 0x000fe20000010008 */
[----:B------:R-:W-:Y:S01]  /*0770*/  ISETP.GE.U32.AND P2, PT, R2, 0x7f800000, PT ;  /* 0x7f8000000200780c */ /* 0x000fe20003f46070 */
[----:B------:R-:W-:Y:S01]  /*0780*/  FFMA.FTZ R11, R4, R11, 0.33333182334899902344 ;  /* 0x3eaaaa78040b7423 */ /* 0x000fe2000001000b */
[----:B------:R-:W-:Y:S01]  /*0790*/  FFMA.FTZ R6, R7, 1.1920928955078125e-07, R6 ;  /* 0x3400000007067823 */ /* 0x000fe20000010006 */
[C---:B------:R-:W-:Y:S01]  /*07a0*/  FFMA.FTZ R8, R5.reuse, R8, -0.5 ;  /* 0xbf00000005087423 */ /* 0x040fe20000010008 */
[----:B------:R-:W-:Y:S01]  /*07b0*/  FFMA.FTZ R9, R10, 1.1920928955078125e-07, R9 ;  /* 0x340000000a097823 */ /* 0x000fe20000010009 */
[----:B------:R-:W-:Y:S02]  /*07c0*/  FFMA.FTZ R11, R4, R11, -0.5 ;  /* 0xbf000000040b7423 */ /* 0x000fe4000001000b */
[----:B------:R-:W-:-:S02]  /*07d0*/  FMUL R8, R5, R8 ;  /* 0x0000000805087220 */ /* 0x000fc40000400000 */
[C---:B------:R-:W-:Y:S02]  /*07e0*/  FMUL R11, R4.reuse, R11 ;  /* 0x0000000b040b7220 */ /* 0x040fe40000400000 */
[----:B------:R-:W-:Y:S02]  /*07f0*/  FFMA.FTZ R5, R5, R8, R5 ;  /* 0x0000000805057223 */ /* 0x000fe40000010005 */
[----:B------:R-:W-:Y:S01]  /*0800*/  @P2 MOV R7, 0x7f800000 ;  /* 0x7f80000000072802 */ /* 0x000fe20000000f00 */
[----:B------:R-:W-:Y:S01]  /*0810*/  FFMA.FTZ R4, R4, R11, R4 ;  /* 0x0000000b04047223 */ /* 0x000fe20000010004 */
[----:B------:R-:W-:Y:S01]  /*0820*/  FFMA.FTZ R5, R6, 0.69314718246459960938, R5 ;  /* 0x3f31721806057823 */ /* 0x000fe20000010005 */
[----:B------:R-:W-:Y:S02]  /*0830*/  @P3 MOV R6, 0x7f800000 ;  /* 0x7f80000000063802 */ /* 0x000fe40000000f00 */
[----:B------:R-:W-:Y:S01]  /*0840*/  @P2 FFMA.FTZ R5, R2, R7, +INF ;  /* 0x7f80000002052423 */ /* 0x000fe20000010007 */
[----:B------:R-:W-:Y:S01]  /*0850*/  SHF.R.S32.HI R7, RZ, 0x1f, R0 ;  /* 0x0000001fff077819 */ /* 0x000fe20000011400 */
[----:B------:R-:W-:Y:S01]  /*0860*/  FFMA.FTZ R4, R9, 0.69314718246459960938, R4 ;  /* 0x3f31721809047823 */ /* 0x000fe20000010004 */
[----:B------:R-:W-:Y:S01]  /*0870*/  LEA R2, P4, R0, UR6, 0x2 ;  /* 0x0000000600027c11 */ /* 0x000fe2000f8810ff */
[C---:B------:R-:W-:Y:S01]  /*0880*/  @P3 FFMA.FTZ R4, R3.reuse, R6, +INF ;  /* 0x7f80000003043423 */ /* 0x040fe20000010006 */
[----:B------:R-:W-:-:S02]  /*0890*/  FSETP.NEU.AND P2, PT, R3, RZ, PT ;  /* 0x000000ff0300720b */ /* 0x000fc40003f4d000 */
[----:B------:R-:W-:Y:S02]  /*08a0*/  LEA.HI.X R3, R0, UR7, R7, 0x2, P4 ;  /* 0x0000000700037c11 */ /* 0x000fe4000a0f1407 */
[----:B------:R-:W-:Y:S02]  /*08b0*/  FSEL R6, R5, -INF , P1 ;  /* 0xff80000005067808 */ /* 0x000fe40000800000 */
[----:B------:R-:W-:Y:S01]  /*08c0*/  FSEL R7, R4, -INF , P2 ;  /* 0xff80000004077808 */ /* 0x000fe20001000000 */
[----:B------:R-:W-:Y:S06]  /*08d0*/  @P0 EXIT ;  /* 0x000000000000094d */ /* 0x000fec0003800000 */
[----:B------:R-:W-:Y:S01]  /*08e0*/  STG.E.64 desc[UR4][R2.64], R6 ;  /* 0x0000000602007986 */ /* 0x000fe2000c101b04 */
[----:B------:R-:W-:Y:S05]  /*08f0*/  EXIT ;  /* 0x000000000000794d */ /* 0x000fea0003800000 */
.L_x_0:
[----:B------:R-:W-:-:S00]  /*0900*/  BRA `(.L_x_0) ;  /* 0xfffffffc00fc7947 */ /* 0x000fc0000383ffff */
[----:B------:R-:W-:-:S00]  /*0910*/  NOP ;  /* 0x0000000000007918 */ /* 0x000fc00000000000 */
        /* <DEDUP_REMOVED lines=14> */
.L_x_1:


//--------------------- .nv.global.init           --------------------------
	.section	.nv.global.init,"aw",@progbits
.nv.global.init:
	.type		_$_str,@object
	.size		_$_str,(.L_0 - _$_str)
_$_str:
        /*0000*/ 	.byte	0x5f, 0x5f, 0x43, 0x55, 0x44, 0x41, 0x5f, 0x46, 0x54, 0x5a, 0x00
.L_0:


//--------------------- .nv.constant0.triton_poi_fused_add_div_log_ones_like_pow_sum_0 --------------------------
	.section	.nv.constant0.triton_poi_fused_add_div_log_ones_like_pow_sum_0,"a",@progbits
	.sectionflags	@""
	.align	4
.nv.constant0.triton_poi_fused_add_div_log_ones_like_pow_sum_0:
	.zero		548
